//
// Generated by NVIDIA NVVM Compiler
//
// Compiler Build ID: CL-36424714
// Cuda compilation tools, release 13.0, V13.0.88
// Based on NVVM 20.0.0
//

.version 9.0
.target sm_100
.address_size 64

	// .globl	_Z4ScanPiS_
.extern .shared .align 16 .b8 shared_data[];

.visible .entry _Z4ScanPiS_(
	.param .u64 .ptr .align 1 _Z4ScanPiS__param_0,
	.param .u64 .ptr .align 1 _Z4ScanPiS__param_1
)
{
	.reg .pred 	%p<5>;
	.reg .b32 	%r<26>;
	.reg .b64 	%rd<9>;

	ld.param.u64 	%rd2, [_Z4ScanPiS__param_0];
	ld.param.u64 	%rd1, [_Z4ScanPiS__param_1];
	cvta.to.global.u64 	%rd3, %rd2;
	mov.u32 	%r1, %tid.x;
	mov.u32 	%r10, %ctaid.x;
	mov.u32 	%r2, %ntid.x;
	mad.lo.s32 	%r3, %r10, %r2, %r1;
	mul.wide.u32 	%rd4, %r3, 4;
	add.s64 	%rd5, %rd3, %rd4;
	ld.global.u32 	%r11, [%rd5];
	shl.b32 	%r12, %r1, 2;
	mov.u32 	%r13, shared_data;
	add.s32 	%r4, %r13, %r12;
	st.shared.u32 	[%r4], %r11;
	bar.sync 	0;
	setp.lt.u32 	%p1, %r2, 2;
	@%p1 bra 	$L__BB0_7;
	mov.b32 	%r24, 1;
$L__BB0_2:
	setp.lt.u32 	%p2, %r1, %r24;
	@%p2 bra 	$L__BB0_4;
	sub.s32 	%r16, %r1, %r24;
	shl.b32 	%r17, %r16, 2;
	add.s32 	%r19, %r13, %r17;
	ld.shared.u32 	%r25, [%r19];
$L__BB0_4:
	setp.lt.u32 	%p3, %r1, %r24;
	bar.sync 	0;
	@%p3 bra 	$L__BB0_6;
	ld.shared.u32 	%r20, [%r4];
	add.s32 	%r21, %r20, %r25;
	st.shared.u32 	[%r4], %r21;
$L__BB0_6:
	bar.sync 	0;
	shl.b32 	%r24, %r24, 1;
	setp.lt.u32 	%p4, %r24, %r2;
	@%p4 bra 	$L__BB0_2;
$L__BB0_7:
	cvta.to.global.u64 	%rd6, %rd1;
	ld.shared.u32 	%r22, [%r4];
	add.s64 	%rd8, %rd6, %rd4;
	st.global.u32 	[%rd8], %r22;
	bar.sync 	0;
	ret;

}


// ===== COMPILED SASS (sm_100) =====

	.target	sm_100

	.elftype	@"ET_EXEC"


//--------------------- .note.nv.tkinfo           --------------------------
	.section	.note.nv.tkinfo,"",@"SHT_NOTE"
	.sectionflags	@"SHF_NOTE_NV_TKINFO"
	.tkinfo
        /*0018*/ 	.word	0x00000002
        /*0030*/ 	.string	""
        /*0030*/ 	.string	"ptxas"
        /*0030*/ 	.string	"Cuda compilation tools, release 13.0, V13.0.88"
        /*0030*/ 	.string	"Build cuda_13.0.r13.0/compiler.36424714_0"
        /*0030*/ 	.string	"-arch sm_100 -m 64 "



//--------------------- .note.nv.cuinfo           --------------------------
	.section	.note.nv.cuinfo,"",@"SHT_NOTE"
	.sectionflags	@"SHF_NOTE_NV_CUINFO"
        /*0018*/ 	.short	0x0002
        /*001a*/ 	.short	0x0064
        /*001c*/ 	.short	0x0082
	.zero		2


//--------------------- .nv.info                  --------------------------
	.section	.nv.info,"",@"SHT_CUDA_INFO"
	.align	4


	//----- nvinfo : EIATTR_REGCOUNT
	.align		4
        /*0000*/ 	.byte	0x04, 0x2f
        /*0002*/ 	.short	(.L_1 - .L_0)
	.align		4
.L_0:
        /*0004*/ 	.word	index@(_Z4ScanPiS_)
        /*0008*/ 	.word	0x0000000c


	//----- nvinfo : EIATTR_FRAME_SIZE
	.align		4
.L_1:
        /*000c*/ 	.byte	0x04, 0x11
        /*000e*/ 	.short	(.L_3 - .L_2)
	.align		4
.L_2:
        /*0010*/ 	.word	index@(_Z4ScanPiS_)
        /*0014*/ 	.word	0x00000000


	//----- nvinfo : EIATTR_MIN_STACK_SIZE
	.align		4
.L_3:
        /*0018*/ 	.byte	0x04, 0x12
        /*001a*/ 	.short	(.L_5 - .L_4)
	.align		4
.L_4:
        /*001c*/ 	.word	index@(_Z4ScanPiS_)
        /*0020*/ 	.word	0x00000000
.L_5:


//--------------------- .nv.compat                --------------------------
	.section	.nv.compat,"",@"SHT_CUDA_COMPAT_INFO"
	.align	4
        /*0000*/ 	.byte	0x02, 0x09, 0x00, 0x00, 0x02, 0x02, 0x01, 0x00, 0x02, 0x05, 0x05, 0x00, 0x03, 0x07, 0x01, 0x01
        /*0010*/ 	.byte	0x02, 0x03, 0x00, 0x00, 0x02, 0x06, 0x01, 0x00, 0x04, 0x0b, 0x08, 0x00, 0x09, 0x00, 0x00, 0x00
        /*0020*/ 	.byte	0x00, 0x00, 0x00, 0x00


//--------------------- .nv.info._Z4ScanPiS_      --------------------------
	.section	.nv.info._Z4ScanPiS_,"",@"SHT_CUDA_INFO"
	.sectionflags	@""
	.align	4


	//----- nvinfo : EIATTR_CUDA_API_VERSION
	.align		4
        /*0000*/ 	.byte	0x04, 0x37
        /*0002*/ 	.short	(.L_7 - .L_6)
.L_6:
        /*0004*/ 	.word	0x00000082


	//----- nvinfo : EIATTR_KPARAM_INFO
	.align		4
.L_7:
        /*0008*/ 	.byte	0x04, 0x17
        /*000a*/ 	.short	(.L_9 - .L_8)
.L_8:
        /*000c*/ 	.word	0x00000000
        /*0010*/ 	.short	0x0001
        /*0012*/ 	.short	0x0008
        /*0014*/ 	.byte	0x00, 0xf5, 0x21, 0x00


	//----- nvinfo : EIATTR_KPARAM_INFO
	.align		4
.L_9:
        /*0018*/ 	.byte	0x04, 0x17
        /*001a*/ 	.short	(.L_11 - .L_10)
.L_10:
        /*001c*/ 	.word	0x00000000
        /*0020*/ 	.short	0x0000
        /*0022*/ 	.short	0x0000
        /*0024*/ 	.byte	0x00, 0xf5, 0x21, 0x00


	//----- nvinfo : EIATTR_SPARSE_MMA_MASK
	.align		4
.L_11:
        /*0028*/ 	.byte	0x03, 0x50
        /*002a*/ 	.short	0x0000


	//----- nvinfo : EIATTR_MAXREG_COUNT
	.align		4
        /*002c*/ 	.byte	0x03, 0x1b
        /*002e*/ 	.short	0x00ff


	//----- nvinfo : EIATTR_NUM_BARRIERS
	.align		4
        /*0030*/ 	.byte	0x02, 0x4c
        /*0032*/ 	.byte	0x01
	.zero		1


	//----- nvinfo : EIATTR_MERCURY_ISA_VERSION
	.align		4
        /*0034*/ 	.byte	0x03, 0x5f
        /*0036*/ 	.short	0x0101


	//----- nvinfo : EIATTR_VRC_CTA_INIT_COUNT
	.align		4
        /*0038*/ 	.byte	0x02, 0x4a
	.zero		1
	.zero		1


	//----- nvinfo : EIATTR_EXIT_INSTR_OFFSETS
	.align		4
        /*003c*/ 	.byte	0x04, 0x1c
        /*003e*/ 	.short	(.L_13 - .L_12)


	//   ....[0]....
.L_12:
        /*0040*/ 	.word	0x00000230


	//----- nvinfo : EIATTR_CBANK_PARAM_SIZE
	.align		4
.L_13:
        /*0044*/ 	.byte	0x03, 0x19
        /*0046*/ 	.short	0x0010


	//----- nvinfo : EIATTR_PARAM_CBANK
	.align		4
        /*0048*/ 	.byte	0x04, 0x0a
        /*004a*/ 	.short	(.L_15 - .L_14)
	.align		4
.L_14:
        /*004c*/ 	.word	index@(.nv.constant0._Z4ScanPiS_)
        /*0050*/ 	.short	0x0380
        /*0052*/ 	.short	0x0010


	//----- nvinfo : EIATTR_SW_WAR
	.align		4
.L_15:
        /*0054*/ 	.byte	0x04, 0x36
        /*0056*/ 	.short	(.L_17 - .L_16)
.L_16:
        /*0058*/ 	.word	0x00000008
.L_17:


//--------------------- .nv.callgraph             --------------------------
	.section	.nv.callgraph,"",@"SHT_CUDA_CALLGRAPH"
	.align	4
	.sectionentsize	8
	.align		4
        /*0000*/ 	.word	0x00000000
	.align		4
        /*0004*/ 	.word	0xffffffff
	.align		4
        /*0008*/ 	.word	0x00000000
	.align		4
        /*000c*/ 	.word	0xfffffffe
	.align		4
        /*0010*/ 	.word	0x00000000
	.align		4
        /*0014*/ 	.word	0xfffffffd
	.align		4
        /*0018*/ 	.word	0x00000000
	.align		4
        /*001c*/ 	.word	0xfffffffc


//--------------------- .text._Z4ScanPiS_         --------------------------
	.section	.text._Z4ScanPiS_,"ax",@progbits
	.align	128
        .global         _Z4ScanPiS_
        .type           _Z4ScanPiS_,@function
        .size           _Z4ScanPiS_,(.L_x_3 - _Z4ScanPiS_)
        .other          _Z4ScanPiS_,@"STO_CUDA_ENTRY STV_DEFAULT"
_Z4ScanPiS_:
.text._Z4ScanPiS_:
[----:B------:R-:W-:Y:S01]  /*0000*/  LDC R1, c[0x0][0x37c] ;  /* 0x0000df00ff017b82 */ /* 0x000fe20000000800 */
[----:B------:R-:W0:Y:S07]  /*0010*/  S2R R6, SR_TID.X ;  /* 0x0000000000067919 */ /* 0x000e2e0000002100 */
[----:B------:R-:W0:Y:S01]  /*0020*/  S2UR UR4, SR_CTAID.X ;  /* 0x00000000000479c3 */ /* 0x000e220000002500 */
[----:B------:R-:W1:Y:S07]  /*0030*/  LDCU.64 UR6, c[0x0][0x358] ;  /* 0x00006b00ff0677ac */ /* 0x000e6e0008000a00 */
[----:B------:R-:W0:Y:S08]  /*0040*/  LDC R9, c[0x0][0x360] ;  /* 0x0000d800ff097b82 */ /* 0x000e300000000800 */
[----:B------:R-:W2:Y:S01]  /*0050*/  LDC.64 R2, c[0x0][0x380] ;  /* 0x0000e000ff027b82 */ /* 0x000ea20000000a00 */
[----:B0-----:R-:W-:-:S04]  /*0060*/  IMAD R5, R9, UR4, R6 ;  /* 0x0000000409057c24 */ /* 0x001fc8000f8e0206 */
[----:B--2---:R-:W-:-:S06]  /*0070*/  IMAD.WIDE.U32 R2, R5, 0x4, R2 ;  /* 0x0000000405027825 */ /* 0x004fcc00078e0002 */
[----:B-1----:R-:W2:Y:S01]  /*0080*/  LDG.E R2, desc[UR6][R2.64] ;  /* 0x0000000602027981 */ /* 0x002ea2000c1e1900 */
[----:B------:R-:W0:Y:S01]  /*0090*/  S2UR UR5, SR_CgaCtaId ;  /* 0x00000000000579c3 */ /* 0x000e220000008800 */
[----:B------:R-:W-:Y:S01]  /*00a0*/  UMOV UR4, 0x400 ;  /* 0x0000040000047882 */ /* 0x000fe20000000000 */
[----:B------:R-:W-:Y:S01]  /*00b0*/  ISETP.GE.U32.AND P0, PT, R9, 0x2, PT ;  /* 0x000000020900780c */ /* 0x000fe20003f06070 */
[----:B0-----:R-:W-:-:S06]  /*00c0*/  ULEA UR4, UR5, UR4, 0x18 ;  /* 0x0000000405047291 */ /* 0x001fcc000f8ec0ff */
[----:B------:R-:W-:-:S05]  /*00d0*/  LEA R7, R6, UR4, 0x2 ;  /* 0x0000000406077c11 */ /* 0x000fca000f8e10ff */
[----:B--2---:R0:W-:Y:S01]  /*00e0*/  STS [R7], R2 ;  /* 0x0000000207007388 */ /* 0x0041e20000000800 */
[----:B------:R-:W-:Y:S06]  /*00f0*/  BAR.SYNC.DEFER_BLOCKING 0x0 ;  /* 0x0000000000007b1d */ /* 0x000fec0000010000 */
[----:B------:R-:W-:Y:S05]  /*0100*/  @!P0 BRA `(.L_x_0) ;  /* 0x0000000000348947 */ /* 0x000fea0003800000 */
[----:B------:R-:W-:-:S05]  /*0110*/  UMOV UR5, 0x1 ;  /* 0x0000000100057882 */ /* 0x000fca0000000000 */
.L_x_1:
[----:B------:R-:W-:-:S13]  /*0120*/  ISETP.GE.U32.AND P0, PT, R6, UR5, PT ;  /* 0x0000000506007c0c */ /* 0x000fda000bf06070 */
[----:B------:R-:W-:Y:S01]  /*0130*/  @P0 VIADD R0, R6, -UR5 ;  /* 0x8000000506000c36 */ /* 0x000fe20008000000 */
[----:B------:R-:W-:-:S04]  /*0140*/  USHF.L.U32 UR5, UR5, 0x1, URZ ;  /* 0x0000000105057899 */ /* 0x000fc800080006ff */
[----:B------:R-:W-:-:S05]  /*0150*/  @P0 LEA R0, R0, UR4, 0x2 ;  /* 0x0000000400000c11 */ /* 0x000fca000f8e10ff */
[----:B0-----:R-:W-:Y:S01]  /*0160*/  @P0 LDS R2, [R0] ;  /* 0x0000000000020984 */ /* 0x001fe20000000800 */
[----:B------:R-:W-:Y:S06]  /*0170*/  BAR.SYNC.DEFER_BLOCKING 0x0 ;  /* 0x0000000000007b1d */ /* 0x000fec0000010000 */
[----:B------:R-:W0:Y:S02]  /*0180*/  @P0 LDS R3, [R7] ;  /* 0x0000000007030984 */ /* 0x000e240000000800 */
[----:B0-----:R-:W-:-:S05]  /*0190*/  @P0 IMAD.IADD R4, R2, 0x1, R3 ;  /* 0x0000000102040824 */ /* 0x001fca00078e0203 */
[----:B------:R1:W-:Y:S01]  /*01a0*/  @P0 STS [R7], R4 ;  /* 0x0000000407000388 */ /* 0x0003e20000000800 */
[----:B------:R-:W-:Y:S01]  /*01b0*/  BAR.SYNC.DEFER_BLOCKING 0x0 ;  /* 0x0000000000007b1d */ /* 0x000fe20000010000 */
[----:B------:R-:W-:-:S13]  /*01c0*/  ISETP.LE.U32.AND P0, PT, R9, UR5, PT ;  /* 0x0000000509007c0c */ /* 0x000fda000bf03070 */
[----:B-1----:R-:W-:Y:S05]  /*01d0*/  @!P0 BRA `(.L_x_1) ;  /* 0xfffffffc00d08947 */ /* 0x002fea000383ffff */
.L_x_0:
[----:B0-----:R-:W0:Y:S01]  /*01e0*/  LDS R7, [R7] ;  /* 0x0000000007077984 */ /* 0x001e220000000800 */
[----:B------:R-:W1:Y:S02]  /*01f0*/  LDC.64 R2, c[0x0][0x388] ;  /* 0x0000e200ff027b82 */ /* 0x000e640000000a00 */
[----:B-1----:R-:W-:-:S05]  /*0200*/  IMAD.WIDE.U32 R2, R5, 0x4, R2 ;  /* 0x0000000405027825 */ /* 0x002fca00078e0002 */
[----:B0-----:R-:W-:Y:S01]  /*0210*/  STG.E desc[UR6][R2.64], R7 ;  /* 0x0000000702007986 */ /* 0x001fe2000c101906 */
[----:B------:R-:W-:Y:S06]  /*0220*/  BAR.SYNC.DEFER_BLOCKING 0x0 ;  /* 0x0000000000007b1d */ /* 0x000fec0000010000 */
[----:B------:R-:W-:Y:S05]  /*0230*/  EXIT ;  /* 0x000000000000794d */ /* 0x000fea0003800000 */
.L_x_2:
[----:B------:R-:W-:-:S00]  /*0240*/  BRA `(.L_x_2) ;  /* 0xfffffffc00fc7947 */ /* 0x000fc0000383ffff */
[----:B------:R-:W-:-:S00]  /*0250*/  NOP ;  /* 0x0000000000007918 */ /* 0x000fc00000000000 */
        /* <DEDUP_REMOVED lines=10> */
.L_x_3:


//--------------------- .nv.shared._Z4ScanPiS_    --------------------------
	.section	.nv.shared._Z4ScanPiS_,"aw",@nobits
	.sectionflags	@""
	.align	16
	.zero		1024


//--------------------- .nv.shared.reserved.0     --------------------------
	.section	.nv.shared.reserved.0,"aw",@nobits
	.weak		__nv_reservedSMEM_offset_0_alias
	.size		__nv_reservedSMEM_offset_0_alias, 0, 64
	.other		__nv_reservedSMEM_offset_0_alias,@"STO_CUDA_RESERVED_SHARED STV_DEFAULT"
__nv_reservedSMEM_offset_0_alias:
	.zero		0
	.zero		64


//--------------------- .nv.constant0._Z4ScanPiS_ --------------------------
	.section	.nv.constant0._Z4ScanPiS_,"a",@progbits
	.sectionflags	@""
	.align	4
.nv.constant0._Z4ScanPiS_:
	.zero		912


//--------------------- SYMBOLS --------------------------

	.type		.nv.reservedSmem.offset0,@object
	.size		.nv.reservedSmem.offset0,0x4
	.type		.nv.reservedSmem.cap,@object
	.size		.nv.reservedSmem.cap,0x4
